//
// Generated by NVIDIA NVVM Compiler
//
// Compiler Build ID: CL-36424714
// Cuda compilation tools, release 13.0, V13.0.88
// Based on NVVM 20.0.0
//

.version 9.0
.target sm_100
.address_size 64

	// .globl	_Z4testd
.func  (.param .align 16 .b8 func_retval0[16]) __internal_trig_reduction_slowpathd
(
	.param .b64 __internal_trig_reduction_slowpathd_param_0
)
;
.global .align 8 .b8 __cudart_i2opi_d[144] = {8, 93, 141, 31, 177, 95, 251, 107, 234, 146, 82, 138, 247, 57, 7, 61, 123, 241, 229, 235, 199, 186, 39, 117, 45, 234, 95, 158, 102, 63, 70, 79, 183, 9, 203, 39, 207, 126, 54, 109, 31, 109, 10, 90, 139, 17, 47, 239, 15, 152, 5, 222, 255, 151, 248, 31, 59, 40, 249, 189, 139, 95, 132, 156, 244, 57, 83, 131, 57, 214, 145, 57, 65, 126, 95, 180, 38, 112, 156, 233, 132, 68, 187, 46, 245, 53, 130, 232, 62, 167, 41, 177, 28, 235, 29, 254, 28, 146, 209, 9, 234, 46, 73, 6, 224, 210, 77, 66, 58, 110, 36, 183, 97, 197, 187, 222, 171, 99, 81, 254, 65, 144, 67, 60, 153, 149, 98, 219, 192, 221, 52, 245, 209, 87, 39, 252, 41, 21, 68, 78, 110, 131, 249, 162};

.visible .entry _Z4testd(
	.param .f64 _Z4testd_param_0
)
{
	.reg .pred 	%p<9>;
	.reg .b32 	%r<9>;
	.reg .b64 	%fd<34>;

	ld.param.f64 	%fd7, [_Z4testd_param_0];
	abs.f64 	%fd1, %fd7;
	setp.le.f64 	%p1, %fd1, 0d401C58FD1A62F5EC;
	@%p1 bra 	$L__BB0_6;
	setp.le.f64 	%p2, %fd1, 0d402471FCB6A7A8C0;
	setp.eq.f64 	%p3, %fd1, 0d7FF0000000000000;
	or.pred  	%p4, %p2, %p3;
	@%p4 bra 	$L__BB0_6;
	rcp.approx.ftz.f64 	%fd8, %fd1;
	neg.f64 	%fd9, %fd1;
	fma.rn.f64 	%fd10, %fd9, %fd8, 0d3FF0000000000000;
	fma.rn.f64 	%fd11, %fd10, %fd10, %fd10;
	fma.rn.f64 	%fd12, %fd11, %fd8, %fd8;
	mul.f64 	%fd13, %fd12, %fd12;
	fma.rn.f64 	%fd14, %fd13, 0dC14602FE1C34685E, 0d410ECD4523B12B84;
	fma.rn.f64 	%fd15, %fd14, %fd13, 0dC0C7A2FC1972F05A;
	fma.rn.f64 	%fd16, %fd15, %fd13, 0d407EBA131F7E5BEB;
	fma.rn.f64 	%fd17, %fd16, %fd13, 0dC0373B92E6E7CC7D;
	fma.rn.f64 	%fd18, %fd17, %fd13, 0d3FFA31BEE63A2F08;
	fma.rn.f64 	%fd19, %fd18, %fd13, 0dBFCAD320104D5D05;
	fma.rn.f64 	%fd20, %fd19, %fd13, 0d3FB0AAAA9C76D07E;
	fma.rn.f64 	%fd21, %fd20, %fd13, 0dBFBFFFFFFFFDACEC;
	fma.rn.f64 	%fd2, %fd21, %fd12, %fd1;
	mul.f64 	%fd22, %fd2, 0d3FE45F306DC9C883;
	cvt.rni.s32.f64 	%r8, %fd22;
	cvt.rn.f64.s32 	%fd23, %r8;
	fma.rn.f64 	%fd24, %fd23, 0dBFF921FB54442D18, %fd2;
	fma.rn.f64 	%fd25, %fd23, 0dBC91A62633145C00, %fd24;
	fma.rn.f64 	%fd33, %fd23, 0dB97B839A252049C0, %fd25;
	abs.f64 	%fd26, %fd2;
	setp.ltu.f64 	%p5, %fd26, 0d41E0000000000000;
	@%p5 bra 	$L__BB0_4;
	{ // callseq 0, 0
	.param .b64 param0;
	st.param.f64 	[param0], %fd2;
	.param .align 16 .b8 retval0[16];
	call.uni (retval0), 
	__internal_trig_reduction_slowpathd, 
	(
	param0
	);
	ld.param.f64 	%fd33, [retval0];
	ld.param.b32 	%r8, [retval0+8];
	} // callseq 0
$L__BB0_4:
	and.b32  	%r5, %r8, 3;
	cvt.rn.f64.u32 	%fd28, %r5;
	add.f64 	%fd29, %fd33, 0dBFE921FB54442D18;
	fma.rn.f64 	%fd6, %fd28, 0d3FF921FB54442D18, %fd29;
	abs.f64 	%fd30, %fd6;
	setp.eq.f64 	%p6, %fd30, 0d7FF0000000000000;
	setp.ltu.f64 	%p7, %fd30, 0d41E0000000000000;
	or.pred  	%p8, %p6, %p7;
	@%p8 bra 	$L__BB0_6;
	{ // callseq 1, 0
	.param .b64 param0;
	st.param.f64 	[param0], %fd6;
	.param .align 16 .b8 retval0[16];
	call.uni (retval0), 
	__internal_trig_reduction_slowpathd, 
	(
	param0
	);
	ld.param.f64 	%fd31, [retval0];
	ld.param.b32 	%r6, [retval0+8];
	} // callseq 1
$L__BB0_6:
	ret;

}
.func  (.param .align 16 .b8 func_retval0[16]) __internal_trig_reduction_slowpathd(
	.param .b64 __internal_trig_reduction_slowpathd_param_0
)
{
	.local .align 8 .b8 	__local_depot1[40];
	.reg .b64 	%SP;
	.reg .b64 	%SPL;
	.reg .pred 	%p<10>;
	.reg .b32 	%r<47>;
	.reg .b64 	%rd<74>;
	.reg .b64 	%fd<5>;

	mov.u64 	%SPL, __local_depot1;
	ld.param.f64 	%fd4, [__internal_trig_reduction_slowpathd_param_0];
	add.u64 	%rd1, %SPL, 0;
	{
	.reg .b32 %temp; 
	mov.b64 	{%temp, %r1}, %fd4;
	}
	shr.u32 	%r2, %r1, 20;
	and.b32  	%r3, %r2, 2047;
	setp.eq.s32 	%p1, %r3, 2047;
	mov.b32 	%r46, 0;
	@%p1 bra 	$L__BB1_9;
	add.s32 	%r20, %r3, -1024;
	mov.b64 	%rd20, %fd4;
	shl.b64 	%rd2, %rd20, 11;
	shr.u32 	%r4, %r20, 6;
	sub.s32 	%r45, 15, %r4;
	sub.s32 	%r21, 19, %r4;
	setp.lt.u32 	%p2, %r20, 128;
	selp.b32 	%r6, 18, %r21, %p2;
	setp.ge.s32 	%p3, %r45, %r6;
	mov.b64 	%rd70, 0;
	@%p3 bra 	$L__BB1_4;
	add.s32 	%r23, %r6, %r4;
	neg.s32 	%r43, %r23;
	or.b64  	%rd3, %rd2, -9223372036854775808;
	mov.b64 	%rd70, 0;
	mov.b32 	%r42, 0;
	mov.u64 	%rd25, __cudart_i2opi_d;
	mov.u32 	%r44, %r45;
$L__BB1_3:
	.pragma "nounroll";
	mul.wide.s32 	%rd22, %r42, 8;
	add.s64 	%rd23, %rd1, %rd22;
	mul.wide.s32 	%rd24, %r44, 8;
	add.s64 	%rd26, %rd25, %rd24;
	ld.global.nc.u64 	%rd27, [%rd26];
	{
	.reg .u32 %r0, %r1, %r2, %r3, %alo, %ahi, %blo, %bhi, %clo, %chi;
	mov.b64 	{%alo,%ahi}, %rd27;
	mov.b64 	{%blo,%bhi}, %rd3;
	mov.b64 	{%clo,%chi}, %rd70;
	mad.lo.cc.u32 	%r0, %alo, %blo, %clo;
	madc.hi.cc.u32 	%r1, %alo, %blo, %chi;
	madc.hi.u32 	%r2, %alo, %bhi, 0;
	mad.lo.cc.u32 	%r1, %alo, %bhi, %r1;
	madc.hi.cc.u32 	%r2, %ahi, %blo, %r2;
	madc.hi.u32 	%r3, %ahi, %bhi, 0;
	mad.lo.cc.u32 	%r1, %ahi, %blo, %r1;
	madc.lo.cc.u32 	%r2, %ahi, %bhi, %r2;
	addc.u32 	%r3, %r3, 0;
	mov.b64 	%rd28, {%r0,%r1};
	mov.b64 	%rd70, {%r2,%r3};
	}
	st.local.u64 	[%rd23], %rd28;
	add.s32 	%r44, %r44, 1;
	add.s32 	%r43, %r43, 1;
	add.s32 	%r42, %r42, 1;
	setp.ne.s32 	%p4, %r43, -15;
	mov.u32 	%r45, %r6;
	@%p4 bra 	$L__BB1_3;
$L__BB1_4:
	cvt.s64.s32 	%rd29, %r45;
	cvt.u64.u32 	%rd30, %r4;
	add.s64 	%rd31, %rd30, %rd29;
	shl.b64 	%rd32, %rd31, 3;
	add.s64 	%rd33, %rd1, %rd32;
	st.local.u64 	[%rd33+-120], %rd70;
	and.b32  	%r15, %r2, 63;
	ld.local.u64 	%rd72, [%rd1+16];
	ld.local.u64 	%rd71, [%rd1+24];
	setp.eq.s32 	%p5, %r15, 0;
	@%p5 bra 	$L__BB1_6;
	shl.b64 	%rd34, %rd71, %r15;
	shr.u64 	%rd35, %rd72, 1;
	xor.b32  	%r24, %r15, 63;
	shr.u64 	%rd36, %rd35, %r24;
	or.b64  	%rd71, %rd34, %rd36;
	ld.local.u64 	%rd37, [%rd1+8];
	shl.b64 	%rd38, %rd72, %r15;
	shr.u64 	%rd39, %rd37, 1;
	shr.u64 	%rd40, %rd39, %r24;
	or.b64  	%rd72, %rd38, %rd40;
$L__BB1_6:
	and.b32  	%r25, %r1, -2147483648;
	shr.u64 	%rd41, %rd71, 62;
	cvt.u32.u64 	%r26, %rd41;
	mov.b64 	{%r27, %r28}, %rd71;
	mov.b64 	{%r29, %r30}, %rd72;
	shf.l.wrap.b32 	%r31, %r30, %r27, 2;
	shf.l.wrap.b32 	%r32, %r27, %r28, 2;
	mov.b64 	%rd42, {%r31, %r32};
	shl.b64 	%rd43, %rd72, 2;
	shr.u64 	%rd44, %rd42, 63;
	cvt.u32.u64 	%r33, %rd44;
	add.s32 	%r34, %r33, %r26;
	setp.eq.s32 	%p6, %r25, 0;
	neg.s32 	%r35, %r34;
	selp.b32 	%r46, %r34, %r35, %p6;
	setp.gt.s64 	%p7, %rd42, -1;
	mov.b64 	%rd45, 0;
	{
	.reg .u32 %r0, %r1, %r2, %r3, %a0, %a1, %a2, %a3, %b0, %b1, %b2, %b3;
	mov.b64 	{%a0,%a1}, %rd45;
	mov.b64 	{%a2,%a3}, %rd45;
	mov.b64 	{%b0,%b1}, %rd43;
	mov.b64 	{%b2,%b3}, %rd42;
	sub.cc.u32 	%r0, %a0, %b0;
	subc.cc.u32 	%r1, %a1, %b1;
	subc.cc.u32 	%r2, %a2, %b2;
	subc.u32 	%r3, %a3, %b3;
	mov.b64 	%rd46, {%r0,%r1};
	mov.b64 	%rd47, {%r2,%r3};
	}
	xor.b32  	%r36, %r25, -2147483648;
	selp.b64 	%rd73, %rd42, %rd47, %p7;
	selp.b64 	%rd14, %rd43, %rd46, %p7;
	selp.b32 	%r17, %r25, %r36, %p7;
	clz.b64 	%r37, %rd73;
	cvt.u64.u32 	%rd15, %r37;
	setp.eq.s32 	%p8, %r37, 0;
	@%p8 bra 	$L__BB1_8;
	cvt.u32.u64 	%r38, %rd15;
	and.b32  	%r39, %r38, 63;
	shl.b64 	%rd48, %rd73, %r39;
	shr.u64 	%rd49, %rd14, 1;
	not.b32 	%r40, %r38;
	and.b32  	%r41, %r40, 63;
	shr.u64 	%rd50, %rd49, %r41;
	or.b64  	%rd73, %rd48, %rd50;
$L__BB1_8:
	mov.b64 	%rd51, -3958705157555305931;
	{
	.reg .u32 %r0, %r1, %r2, %r3, %alo, %ahi, %blo, %bhi;
	mov.b64 	{%alo,%ahi}, %rd73;
	mov.b64 	{%blo,%bhi}, %rd51;
	mul.lo.u32 	%r0, %alo, %blo;
	mul.hi.u32 	%r1, %alo, %blo;
	mad.lo.cc.u32 	%r1, %alo, %bhi, %r1;
	madc.hi.u32 	%r2, %alo, %bhi, 0;
	mad.lo.cc.u32 	%r1, %ahi, %blo, %r1;
	madc.hi.cc.u32 	%r2, %ahi, %blo, %r2;
	madc.hi.u32 	%r3, %ahi, %bhi, 0;
	mad.lo.cc.u32 	%r2, %ahi, %bhi, %r2;
	addc.u32 	%r3, %r3, 0;
	mov.b64 	%rd52, {%r0,%r1};
	mov.b64 	%rd53, {%r2,%r3};
	}
	setp.gt.s64 	%p9, %rd53, 0;
	{
	.reg .u32 %r0, %r1, %r2, %r3, %a0, %a1, %a2, %a3, %b0, %b1, %b2, %b3;
	mov.b64 	{%a0,%a1}, %rd52;
	mov.b64 	{%a2,%a3}, %rd53;
	mov.b64 	{%b0,%b1}, %rd52;
	mov.b64 	{%b2,%b3}, %rd53;
	add.cc.u32 	%r0, %a0, %b0;
	addc.cc.u32 	%r1, %a1, %b1;
	addc.cc.u32 	%r2, %a2, %b2;
	addc.u32 	%r3, %a3, %b3;
	mov.b64 	%rd54, {%r0,%r1};
	mov.b64 	%rd55, {%r2,%r3};
	}
	selp.b64 	%rd56, %rd55, %rd53, %p9;
	selp.s64 	%rd57, -1, 0, %p9;
	sub.s64 	%rd58, %rd57, %rd15;
	cvt.u64.u32 	%rd59, %r17;
	shl.b64 	%rd60, %rd59, 32;
	add.s64 	%rd61, %rd56, 1;
	shr.u64 	%rd62, %rd61, 10;
	add.s64 	%rd63, %rd62, 1;
	shr.u64 	%rd64, %rd63, 1;
	shl.b64 	%rd65, %rd58, 52;
	add.s64 	%rd66, %rd65, %rd64;
	add.s64 	%rd67, %rd66, 4602678819172646912;
	or.b64  	%rd68, %rd67, %rd60;
	mov.b64 	%fd4, %rd68;
$L__BB1_9:
	st.param.f64 	[func_retval0], %fd4;
	st.param.b32 	[func_retval0+8], %r46;
	ret;

}


// ===== COMPILED SASS (sm_100) =====

	.target	sm_100

	.elftype	@"ET_EXEC"


//--------------------- .note.nv.tkinfo           --------------------------
	.section	.note.nv.tkinfo,"",@"SHT_NOTE"
	.sectionflags	@"SHF_NOTE_NV_TKINFO"
	.tkinfo
        /*0018*/ 	.word	0x00000002
        /*0030*/ 	.string	""
        /*0030*/ 	.string	"ptxas"
        /*0030*/ 	.string	"Cuda compilation tools, release 13.0, V13.0.88"
        /*0030*/ 	.string	"Build cuda_13.0.r13.0/compiler.36424714_0"
        /*0030*/ 	.string	"-arch sm_100 -m 64 "



//--------------------- .note.nv.cuinfo           --------------------------
	.section	.note.nv.cuinfo,"",@"SHT_NOTE"
	.sectionflags	@"SHF_NOTE_NV_CUINFO"
        /*0018*/ 	.short	0x0002
        /*001a*/ 	.short	0x0064
        /*001c*/ 	.short	0x0082
	.zero		2


//--------------------- .nv.info                  --------------------------
	.section	.nv.info,"",@"SHT_CUDA_INFO"
	.align	4


	//----- nvinfo : EIATTR_REGCOUNT
	.align		4
        /*0000*/ 	.byte	0x04, 0x2f
        /*0002*/ 	.short	(.L_2 - .L_1)
	.align		4
.L_1:
        /*0004*/ 	.word	index@(_Z4testd)
        /*0008*/ 	.word	0x0000001a


	//----- nvinfo : EIATTR_FRAME_SIZE
	.align		4
.L_2:
        /*000c*/ 	.byte	0x04, 0x11
        /*000e*/ 	.short	(.L_4 - .L_3)
	.align		4
.L_3:
        /*0010*/ 	.word	index@($_Z4testd$__internal_trig_reduction_slowpathd)
        /*0014*/ 	.word	0x00000028


	//----- nvinfo : EIATTR_FRAME_SIZE
	.align		4
.L_4:
        /*0018*/ 	.byte	0x04, 0x11
        /*001a*/ 	.short	(.L_6 - .L_5)
	.align		4
.L_5:
        /*001c*/ 	.word	index@(_Z4testd)
        /*0020*/ 	.word	0x00000028


	//----- nvinfo : EIATTR_MIN_STACK_SIZE
	.align		4
.L_6:
        /*0024*/ 	.byte	0x04, 0x12
        /*0026*/ 	.short	(.L_8 - .L_7)
	.align		4
.L_7:
        /*0028*/ 	.word	index@(_Z4testd)
        /*002c*/ 	.word	0x00000028
.L_8:


//--------------------- .nv.compat                --------------------------
	.section	.nv.compat,"",@"SHT_CUDA_COMPAT_INFO"
	.align	4
        /*0000*/ 	.byte	0x02, 0x09, 0x00, 0x00, 0x02, 0x02, 0x01, 0x00, 0x02, 0x05, 0x05, 0x00, 0x03, 0x07, 0x01, 0x01
        /*0010*/ 	.byte	0x02, 0x03, 0x00, 0x00, 0x02, 0x06, 0x01, 0x00, 0x04, 0x0b, 0x08, 0x00, 0x01, 0x00, 0x00, 0x00
        /*0020*/ 	.byte	0x00, 0x00, 0x00, 0x00


//--------------------- .nv.info._Z4testd         --------------------------
	.section	.nv.info._Z4testd,"",@"SHT_CUDA_INFO"
	.sectionflags	@""
	.align	4


	//----- nvinfo : EIATTR_CUDA_API_VERSION
	.align		4
        /*0000*/ 	.byte	0x04, 0x37
        /*0002*/ 	.short	(.L_10 - .L_9)
.L_9:
        /*0004*/ 	.word	0x00000082


	//----- nvinfo : EIATTR_KPARAM_INFO
	.align		4
.L_10:
        /*0008*/ 	.byte	0x04, 0x17
        /*000a*/ 	.short	(.L_12 - .L_11)
.L_11:
        /*000c*/ 	.word	0x00000000
        /*0010*/ 	.short	0x0000
        /*0012*/ 	.short	0x0000
        /*0014*/ 	.byte	0x00, 0xf0, 0x21, 0x00


	//----- nvinfo : EIATTR_SPARSE_MMA_MASK
	.align		4
.L_12:
        /*0018*/ 	.byte	0x03, 0x50
        /*001a*/ 	.short	0x0000


	//----- nvinfo : EIATTR_MAXREG_COUNT
	.align		4
        /*001c*/ 	.byte	0x03, 0x1b
        /*001e*/ 	.short	0x00ff


	//----- nvinfo : EIATTR_MERCURY_ISA_VERSION
	.align		4
        /*0020*/ 	.byte	0x03, 0x5f
        /*0022*/ 	.short	0x0101


	//----- nvinfo : EIATTR_VRC_CTA_INIT_COUNT
	.align		4
        /*0024*/ 	.byte	0x02, 0x4a
	.zero		1
	.zero		1


	//----- nvinfo : EIATTR_EXIT_INSTR_OFFSETS
	.align		4
        /*0028*/ 	.byte	0x04, 0x1c
        /*002a*/ 	.short	(.L_14 - .L_13)


	//   ....[0]....
.L_13:
        /*002c*/ 	.word	0x00000060


	//   ....[1]....
        /*0030*/ 	.word	0x000000b0


	//   ....[2]....
        /*0034*/ 	.word	0x00000490


	//   ....[3]....
        /*0038*/ 	.word	0x000004c0


	//----- nvinfo : EIATTR_CRS_STACK_SIZE
	.align		4
.L_14:
        /*003c*/ 	.byte	0x04, 0x1e
        /*003e*/ 	.short	(.L_16 - .L_15)
.L_15:
        /*0040*/ 	.word	0x00000000


	//----- nvinfo : EIATTR_CBANK_PARAM_SIZE
	.align		4
.L_16:
        /*0044*/ 	.byte	0x03, 0x19
        /*0046*/ 	.short	0x0008


	//----- nvinfo : EIATTR_PARAM_CBANK
	.align		4
        /*0048*/ 	.byte	0x04, 0x0a
        /*004a*/ 	.short	(.L_18 - .L_17)
	.align		4
.L_17:
        /*004c*/ 	.word	index@(.nv.constant0._Z4testd)
        /*0050*/ 	.short	0x0380
        /*0052*/ 	.short	0x0008


	//----- nvinfo : EIATTR_SW_WAR
	.align		4
.L_18:
        /*0054*/ 	.byte	0x04, 0x36
        /*0056*/ 	.short	(.L_20 - .L_19)
.L_19:
        /*0058*/ 	.word	0x00000008
.L_20:


//--------------------- .nv.callgraph             --------------------------
	.section	.nv.callgraph,"",@"SHT_CUDA_CALLGRAPH"
	.align	4
	.sectionentsize	8
	.align		4
        /*0000*/ 	.word	0x00000000
	.align		4
        /*0004*/ 	.word	0xffffffff
	.align		4
        /*0008*/ 	.word	0x00000000
	.align		4
        /*000c*/ 	.word	0xfffffffe
	.align		4
        /*0010*/ 	.word	0x00000000
	.align		4
        /*0014*/ 	.word	0xfffffffd
	.align		4
        /*0018*/ 	.word	0x00000000
	.align		4
        /*001c*/ 	.word	0xfffffffc


//--------------------- .nv.constant4             --------------------------
	.section	.nv.constant4,"a",@progbits
	.align	8
	.align		8
.nv.constant4:
        /*0000*/ 	.dword	__cudart_i2opi_d


//--------------------- .text._Z4testd            --------------------------
	.section	.text._Z4testd,"ax",@progbits
	.align	128
        .global         _Z4testd
        .type           _Z4testd,@function
        .size           _Z4testd,(.L_x_6 - _Z4testd)
        .other          _Z4testd,@"STO_CUDA_ENTRY STV_DEFAULT"
_Z4testd:
.text._Z4testd:
[----:B------:R-:W0:Y:S08]  /*0000*/  LDC R1, c[0x0][0x37c] ;  /* 0x0000df00ff017b82 */ /* 0x000e300000000800 */
[----:B------:R-:W1:Y:S01]  /*0010*/  LDC.64 R2, c[0x0][0x380] ;  /* 0x0000e000ff027b82 */ /* 0x000e620000000a00 */
[----:B------:R-:W-:Y:S01]  /*0020*/  UMOV UR4, 0x1a62f5ec ;  /* 0x1a62f5ec00047882 */ /* 0x000fe20000000000 */
[----:B------:R-:W-:Y:S01]  /*0030*/  UMOV UR5, 0x401c58fd ;  /* 0x401c58fd00057882 */ /* 0x000fe20000000000 */
[----:B0-----:R-:W-:Y:S01]  /*0040*/  VIADD R1, R1, 0xffffffd8 ;  /* 0xffffffd801017836 */ /* 0x001fe20000000000 */
[----:B-1----:R-:W-:-:S14]  /*0050*/  DSETP.GTU.AND P0, PT, |R2|, UR4, PT ;  /* 0x0000000402007e2a */ /* 0x002fdc000bf0c200 */
[----:B------:R-:W-:Y:S05]  /*0060*/  @!P0 EXIT ;  /* 0x000000000000894d */ /* 0x000fea0003800000 */
[----:B------:R-:W-:Y:S01]  /*0070*/  DSETP.NEU.AND P0, PT, |R2|, +INF , PT ;  /* 0x7ff000000200742a */ /* 0x000fe20003f0d200 */
[----:B------:R-:W-:Y:S01]  /*0080*/  UMOV UR4, 0xb6a7a8c0 ;  /* 0xb6a7a8c000047882 */ /* 0x000fe20000000000 */
[----:B------:R-:W-:-:S04]  /*0090*/  UMOV UR5, 0x402471fc ;  /* 0x402471fc00057882 */ /* 0x000fc80000000000 */
[----:B------:R-:W-:-:S14]  /*00a0*/  DSETP.LE.OR P0, PT, |R2|, UR4, !P0 ;  /* 0x0000000402007e2a */ /* 0x000fdc000c703600 */
[----:B------:R-:W-:Y:S05]  /*00b0*/  @P0 EXIT ;  /* 0x000000000000094d */ /* 0x000fea0003800000 */
[----:B------:R-:W-:Y:S01]  /*00c0*/  DADD R10, -RZ, |R2| ;  /* 0x00000000ff0a7229 */ /* 0x000fe20000000502 */
[----:B------:R-:W-:Y:S01]  /*00d0*/  IMAD.MOV.U32 R4, RZ, RZ, RZ ;  /* 0x000000ffff047224 */ /* 0x000fe200078e00ff */
[----:B------:R-:W-:Y:S01]  /*00e0*/  UMOV UR4, 0x1c34685e ;  /* 0x1c34685e00047882 */ /* 0x000fe20000000000 */
[----:B------:R-:W-:Y:S01]  /*00f0*/  IMAD.MOV.U32 R8, RZ, RZ, 0x23b12b84 ;  /* 0x23b12b84ff087424 */ /* 0x000fe200078e00ff */
[----:B------:R-:W-:Y:S01]  /*0100*/  UMOV UR5, 0x414602fe ;  /* 0x414602fe00057882 */ /* 0x000fe20000000000 */
[----:B------:R-:W-:Y:S01]  /*0110*/  IMAD.MOV.U32 R9, RZ, RZ, 0x410ecd45 ;  /* 0x410ecd45ff097424 */ /* 0x000fe200078e00ff */
[----:B------:R-:W0:Y:S02]  /*0120*/  MUFU.RCP64H R5, R11 ;  /* 0x0000000b00057308 */ /* 0x000e240000001800 */
[----:B0-----:R-:W-:-:S08]  /*0130*/  DFMA R6, R4, -|R2|, 1 ;  /* 0x3ff000000406742b */ /* 0x001fd00000000c02 */
[----:B------:R-:W-:-:S08]  /*0140*/  DFMA R6, R6, R6, R6 ;  /* 0x000000060606722b */ /* 0x000fd00000000006 */
[----:B------:R-:W-:-:S08]  /*0150*/  DFMA R6, R4, R6, R4 ;  /* 0x000000060406722b */ /* 0x000fd00000000004 */
[----:B------:R-:W-:-:S08]  /*0160*/  DMUL R4, R6, R6 ;  /* 0x0000000606047228 */ /* 0x000fd00000000000 */
[----:B------:R-:W-:Y:S01]  /*0170*/  DFMA R8, R4, -UR4, R8 ;  /* 0x8000000404087c2b */ /* 0x000fe20008000008 */
[----:B------:R-:W-:Y:S01]  /*0180*/  UMOV UR4, 0x1972f05a ;  /* 0x1972f05a00047882 */ /* 0x000fe20000000000 */
[----:B------:R-:W-:-:S06]  /*0190*/  UMOV UR5, 0x40c7a2fc ;  /* 0x40c7a2fc00057882 */ /* 0x000fcc0000000000 */
[----:B------:R-:W-:Y:S01]  /*01a0*/  DFMA R8, R4, R8, -UR4 ;  /* 0x8000000404087e2b */ /* 0x000fe20008000008 */
[----:B------:R-:W-:Y:S01]  /*01b0*/  UMOV UR4, 0x1f7e5beb ;  /* 0x1f7e5beb00047882 */ /* 0x000fe20000000000 */
[----:B------:R-:W-:-:S06]  /*01c0*/  UMOV UR5, 0x407eba13 ;  /* 0x407eba1300057882 */ /* 0x000fcc0000000000 */
[----:B------:R-:W-:Y:S01]  /*01d0*/  DFMA R8, R4, R8, UR4 ;  /* 0x0000000404087e2b */ /* 0x000fe20008000008 */
        /* <DEDUP_REMOVED lines=17> */
[----:B------:R-:W-:-:S08]  /*02f0*/  DFMA R16, R6, R8, |R2| ;  /* 0x000000080610722b */ /* 0x000fd00000000402 */
[C---:B------:R-:W-:Y:S01]  /*0300*/  DMUL R2, R16.reuse, UR4 ;  /* 0x0000000410027c28 */ /* 0x040fe20008000000 */
[----:B------:R-:W-:Y:S01]  /*0310*/  UMOV UR4, 0x54442d18 ;  /* 0x54442d1800047882 */ /* 0x000fe20000000000 */
[----:B------:R-:W-:Y:S01]  /*0320*/  UMOV UR5, 0x3ff921fb ;  /* 0x3ff921fb00057882 */ /* 0x000fe20000000000 */
[----:B------:R-:W-:-:S07]  /*0330*/  DSETP.GE.AND P0, PT, |R16|, 2.14748364800000000000e+09, PT ;  /* 0x41e000001000742a */ /* 0x000fce0003f06200 */
[----:B------:R-:W0:Y:S08]  /*0340*/  F2I.F64 R2, R2 ;  /* 0x0000000200027311 */ /* 0x000e300000301100 */
[----:B0-----:R-:W0:Y:S02]  /*0350*/  I2F.F64 R4, R2 ;  /* 0x0000000200047312 */ /* 0x001e240000201c00 */
[----:B0-----:R-:W-:Y:S01]  /*0360*/  DFMA R6, R4, -UR4, R16 ;  /* 0x8000000404067c2b */ /* 0x001fe20008000010 */
[----:B------:R-:W-:Y:S01]  /*0370*/  UMOV UR4, 0x33145c00 ;  /* 0x33145c0000047882 */ /* 0x000fe20000000000 */
[----:B------:R-:W-:-:S06]  /*0380*/  UMOV UR5, 0x3c91a626 ;  /* 0x3c91a62600057882 */ /* 0x000fcc0000000000 */
[----:B------:R-:W-:Y:S01]  /*0390*/  DFMA R6, R4, -UR4, R6 ;  /* 0x8000000404067c2b */ /* 0x000fe20008000006 */
[----:B------:R-:W-:Y:S01]  /*03a0*/  UMOV UR4, 0x252049c0 ;  /* 0x252049c000047882 */ /* 0x000fe20000000000 */
[----:B------:R-:W-:-:S06]  /*03b0*/  UMOV UR5, 0x397b839a ;  /* 0x397b839a00057882 */ /* 0x000fcc0000000000 */
[----:B------:R-:W-:Y:S01]  /*03c0*/  DFMA R4, R4, -UR4, R6 ;  /* 0x8000000404047c2b */ /* 0x000fe20008000006 */
[----:B------:R-:W-:Y:S10]  /*03d0*/  @!P0 BRA `(.L_x_0) ;  /* 0x0000000000088947 */ /* 0x000ff40003800000 */
[----:B------:R-:W-:-:S07]  /*03e0*/  MOV R10, 0x400 ;  /* 0x00000400000a7802 */ /* 0x000fce0000000f00 */
[----:B------:R-:W-:Y:S05]  /*03f0*/  CALL.REL.NOINC `($_Z4testd$__internal_trig_reduction_slowpathd) ;  /* 0x0000000000347944 */ /* 0x000fea0003c00000 */
.L_x_0:
[----:B------:R-:W-:Y:S01]  /*0400*/  LOP3.LUT R2, R2, 0x3, RZ, 0xc0, !PT ;  /* 0x0000000302027812 */ /* 0x000fe200078ec0ff */
[----:B------:R-:W-:Y:S01]  /*0410*/  UMOV UR4, 0x54442d18 ;  /* 0x54442d1800047882 */ /* 0x000fe20000000000 */
[----:B------:R-:W-:Y:S02]  /*0420*/  UMOV UR5, 0x3fe921fb ;  /* 0x3fe921fb00057882 */ /* 0x000fe40000000000 */
[----:B------:R-:W-:Y:S01]  /*0430*/  DADD R4, R4, -UR4 ;  /* 0x8000000404047e29 */ /* 0x000fe20008000000 */
[----:B------:R-:W-:Y:S01]  /*0440*/  UMOV UR5, 0x3ff921fb ;  /* 0x3ff921fb00057882 */ /* 0x000fe20000000000 */
[----:B------:R-:W0:Y:S06]  /*0450*/  I2F.F64.U32 R2, R2 ;  /* 0x0000000200027312 */ /* 0x000e2c0000201800 */
[----:B0-----:R-:W-:-:S08]  /*0460*/  DFMA R16, R2, UR4, R4 ;  /* 0x0000000402107c2b */ /* 0x001fd00008000004 */
[----:B------:R-:W-:-:S06]  /*0470*/  DSETP.GE.AND P0, PT, |R16|, 2.14748364800000000000e+09, PT ;  /* 0x41e000001000742a */ /* 0x000fcc0003f06200 */
[----:B------:R-:W-:-:S14]  /*0480*/  DSETP.EQ.OR P0, PT, |R16|, +INF , !P0 ;  /* 0x7ff000001000742a */ /* 0x000fdc0004702600 */
[----:B------:R-:W-:Y:S05]  /*0490*/  @P0 EXIT ;  /* 0x000000000000094d */ /* 0x000fea0003800000 */
[----:B------:R-:W-:-:S07]  /*04a0*/  MOV R10, 0x4c0 ;  /* 0x000004c0000a7802 */ /* 0x000fce0000000f00 */
[----:B------:R-:W-:Y:S05]  /*04b0*/  CALL.REL.NOINC `($_Z4testd$__internal_trig_reduction_slowpathd) ;  /* 0x0000000000047944 */ /* 0x000fea0003c00000 */
[----:B------:R-:W-:Y:S05]  /*04c0*/  EXIT ;  /* 0x000000000000794d */ /* 0x000fea0003800000 */
        .type           $_Z4testd$__internal_trig_reduction_slowpathd,@function
        .size           $_Z4testd$__internal_trig_reduction_slowpathd,(.L_x_6 - $_Z4testd$__internal_trig_reduction_slowpathd)
$_Z4testd$__internal_trig_reduction_slowpathd:
[--C-:B------:R-:W-:Y:S01]  /*04d0*/  SHF.R.U32.HI R0, RZ, 0x14, R17.reuse ;  /* 0x00000014ff007819 */ /* 0x100fe20000011611 */
[----:B------:R-:W-:Y:S02]  /*04e0*/  IMAD.MOV.U32 R4, RZ, RZ, R16 ;  /* 0x000000ffff047224 */ /* 0x000fe400078e0010 */
[----:B------:R-:W-:Y:S01]  /*04f0*/  IMAD.MOV.U32 R5, RZ, RZ, R17 ;  /* 0x000000ffff057224 */ /* 0x000fe200078e0011 */
[----:B------:R-:W-:Y:S01]  /*0500*/  LOP3.LUT R3, R0, 0x7ff, RZ, 0xc0, !PT ;  /* 0x000007ff00037812 */ /* 0x000fe200078ec0ff */
[----:B------:R-:W-:-:S03]  /*0510*/  IMAD.MOV.U32 R2, RZ, RZ, RZ ;  /* 0x000000ffff027224 */ /* 0x000fc600078e00ff */
[----:B------:R-:W-:-:S13]  /*0520*/  ISETP.NE.AND P0, PT, R3, 0x7ff, PT ;  /* 0x000007ff0300780c */ /* 0x000fda0003f05270 */
[----:B------:R-:W-:Y:S05]  /*0530*/  @!P0 BRA `(.L_x_1) ;  /* 0x00000008002c8947 */ /* 0x000fea0003800000 */
[----:B------:R-:W-:Y:S01]  /*0540*/  VIADD R2, R3, 0xfffffc00 ;  /* 0xfffffc0003027836 */ /* 0x000fe20000000000 */
[----:B------:R-:W-:-:S04]  /*0550*/  CS2R R18, SRZ ;  /* 0x0000000000127805 */ /* 0x000fc8000001ff00 */
[----:B------:R-:W-:Y:S02]  /*0560*/  SHF.R.U32.HI R8, RZ, 0x6, R2 ;  /* 0x00000006ff087819 */ /* 0x000fe40000011602 */
[----:B------:R-:W-:Y:S02]  /*0570*/  ISETP.GE.U32.AND P0, PT, R2, 0x80, PT ;  /* 0x000000800200780c */ /* 0x000fe40003f06070 */
[C---:B------:R-:W-:Y:S02]  /*0580*/  IADD3 R9, PT, PT, -R8.reuse, 0x13, RZ ;  /* 0x0000001308097810 */ /* 0x040fe40007ffe1ff */
[----:B------:R-:W-:Y:S02]  /*0590*/  IADD3 R15, PT, PT, -R8, 0xf, RZ ;  /* 0x0000000f080f7810 */ /* 0x000fe40007ffe1ff */
[----:B------:R-:W-:-:S04]  /*05a0*/  SEL R9, R9, 0x12, P0 ;  /* 0x0000001209097807 */ /* 0x000fc80000000000 */
[----:B------:R-:W-:-:S13]  /*05b0*/  ISETP.GE.AND P0, PT, R15, R9, PT ;  /* 0x000000090f00720c */ /* 0x000fda0003f06270 */
[----:B------:R-:W-:Y:S05]  /*05c0*/  @P0 BRA `(.L_x_2) ;  /* 0x00000000008c0947 */ /* 0x000fea0003800000 */
[----:B------:R-:W0:Y:S01]  /*05d0*/  LDC.64 R2, c[0x4][RZ] ;  /* 0x01000000ff027b82 */ /* 0x000e220000000a00 */
[C---:B------:R-:W-:Y:S01]  /*05e0*/  SHF.L.U64.HI R13, R4.reuse, 0xb, R5 ;  /* 0x0000000b040d7819 */ /* 0x040fe20000010205 */
[----:B------:R-:W-:Y:S01]  /*05f0*/  IMAD.SHL.U32 R11, R4, 0x800, RZ ;  /* 0x00000800040b7824 */ /* 0x000fe200078e00ff */
[----:B------:R-:W-:Y:S01]  /*0600*/  IADD3 R14, PT, PT, RZ, -R8, -R9 ;  /* 0x80000008ff0e7210 */ /* 0x000fe20007ffe809 */
[----:B------:R-:W-:Y:S01]  /*0610*/  IMAD.MOV.U32 R12, RZ, RZ, RZ ;  /* 0x000000ffff0c7224 */ /* 0x000fe200078e00ff */
[----:B------:R-:W-:Y:S02]  /*0620*/  CS2R R18, SRZ ;  /* 0x0000000000127805 */ /* 0x000fe4000001ff00 */
[----:B------:R-:W-:Y:S01]  /*0630*/  LOP3.LUT R13, R13, 0x80000000, RZ, 0xfc, !PT ;  /* 0x800000000d0d7812 */ /* 0x000fe200078efcff */
[----:B------:R-:W1:Y:S01]  /*0640*/  LDCU.64 UR4, c[0x0][0x358] ;  /* 0x00006b00ff0477ac */ /* 0x000e620008000a00 */
[----:B------:R-:W-:-:S05]  /*0650*/  NOP ;  /* 0x0000000000007918 */ /* 0x000fca0000000000 */
.L_x_3:
[----:B0-----:R-:W-:-:S06]  /*0660*/  IMAD.WIDE R4, R15, 0x8, R2 ;  /* 0x000000080f047825 */ /* 0x001fcc00078e0202 */
[----:B-1----:R-:W2:Y:S01]  /*0670*/  LDG.E.64.CONSTANT R4, desc[UR4][R4.64] ;  /* 0x0000000404047981 */ /* 0x002ea2000c1e9b00 */
[----:B------:R-:W-:Y:S02]  /*0680*/  IMAD.MOV.U32 R6, RZ, RZ, R18 ;  /* 0x000000ffff067224 */ /* 0x000fe400078e0012 */
[----:B------:R-:W-:Y:S02]  /*0690*/  IMAD.MOV.U32 R7, RZ, RZ, R19 ;  /* 0x000000ffff077224 */ /* 0x000fe400078e0013 */
[----:B------:R-:W-:Y:S02]  /*06a0*/  VIADD R14, R14, 0x1 ;  /* 0x000000010e0e7836 */ /* 0x000fe40000000000 */
[----:B------:R-:W-:Y:S02]  /*06b0*/  VIADD R15, R15, 0x1 ;  /* 0x000000010f0f7836 */ /* 0x000fe40000000000 */
[----:B--2---:R-:W-:-:S04]  /*06c0*/  IMAD.WIDE.U32 R6, P2, R4, R11, R6 ;  /* 0x0000000b04067225 */ /* 0x004fc80007840006 */
[----:B------:R-:W-:Y:S02]  /*06d0*/  IMAD R19, R4, R13, RZ ;  /* 0x0000000d04137224 */ /* 0x000fe400078e02ff */
[CC--:B------:R-:W-:Y:S02]  /*06e0*/  IMAD R16, R5.reuse, R11.reuse, RZ ;  /* 0x0000000b05107224 */ /* 0x0c0fe400078e02ff */
[----:B------:R-:W-:Y:S01]  /*06f0*/  IMAD.HI.U32 R21, R5, R11, RZ ;  /* 0x0000000b05157227 */ /* 0x000fe200078e00ff */
[----:B------:R-:W-:-:S03]  /*0700*/  IADD3 R7, P0, PT, R19, R7, RZ ;  /* 0x0000000713077210 */ /* 0x000fc60007f1e0ff */
[----:B------:R-:W-:Y:S01]  /*0710*/  IMAD R19, R12, 0x8, R1 ;  /* 0x000000080c137824 */ /* 0x000fe200078e0201 */
[----:B------:R-:W-:Y:S01]  /*0720*/  IADD3 R7, P1, PT, R16, R7, RZ ;  /* 0x0000000710077210 */ /* 0x000fe20007f3e0ff */
[----:B------:R-:W-:-:S04]  /*0730*/  IMAD.HI.U32 R16, R4, R13, RZ ;  /* 0x0000000d04107227 */ /* 0x000fc800078e00ff */
[----:B------:R-:W-:Y:S01]  /*0740*/  IMAD.X R4, RZ, RZ, R16, P2 ;  /* 0x000000ffff047224 */ /* 0x000fe200010e0610 */
[----:B------:R0:W-:Y:S01]  /*0750*/  STL.64 [R19], R6 ;  /* 0x0000000613007387 */ /* 0x0001e20000100a00 */
[----:B------:R-:W-:-:S03]  /*0760*/  IMAD.HI.U32 R16, R5, R13, RZ ;  /* 0x0000000d05107227 */ /* 0x000fc600078e00ff */
[----:B------:R-:W-:Y:S01]  /*0770*/  IADD3.X R4, P0, PT, R21, R4, RZ, P0, !PT ;  /* 0x0000000415047210 */ /* 0x000fe2000071e4ff */
[----:B------:R-:W-:Y:S02]  /*0780*/  IMAD R5, R5, R13, RZ ;  /* 0x0000000d05057224 */ /* 0x000fe400078e02ff */
[----:B------:R-:W-:-:S03]  /*0790*/  VIADD R12, R12, 0x1 ;  /* 0x000000010c0c7836 */ /* 0x000fc60000000000 */
[----:B------:R-:W-:Y:S01]  /*07a0*/  IADD3.X R18, P1, PT, R5, R4, RZ, P1, !PT ;  /* 0x0000000405127210 */ /* 0x000fe20000f3e4ff */
[----:B------:R-:W-:Y:S01]  /*07b0*/  IMAD.X R4, RZ, RZ, R16, P0 ;  /* 0x000000ffff047224 */ /* 0x000fe200000e0610 */
[----:B------:R-:W-:-:S03]  /*07c0*/  ISETP.NE.AND P0, PT, R14, -0xf, PT ;  /* 0xfffffff10e00780c */ /* 0x000fc60003f05270 */
[----:B0-----:R-:W-:-:S10]  /*07d0*/  IMAD.X R19, RZ, RZ, R4, P1 ;  /* 0x000000ffff137224 */ /* 0x001fd400008e0604 */
[----:B------:R-:W-:Y:S05]  /*07e0*/  @P0 BRA `(.L_x_3) ;  /* 0xfffffffc009c0947 */ /* 0x000fea000383ffff */
[----:B------:R-:W-:-:S07]  /*07f0*/  IMAD.MOV.U32 R15, RZ, RZ, R9 ;  /* 0x000000ffff0f7224 */ /* 0x000fce00078e0009 */
.L_x_2:
[----:B------:R-:W-:Y:S01]  /*0800*/  LOP3.LUT P0, R23, R0, 0x3f, RZ, 0xc0, !PT ;  /* 0x0000003f00177812 */ /* 0x000fe2000780c0ff */
[----:B------:R-:W-:-:S04]  /*0810*/  IMAD.IADD R0, R8, 0x1, R15 ;  /* 0x0000000108007824 */ /* 0x000fc800078e020f */
[----:B------:R-:W-:-:S05]  /*0820*/  IMAD.U32 R21, R0, 0x8, R1 ;  /* 0x0000000800157824 */ /* 0x000fca00078e0001 */
[----:B------:R0:W-:Y:S04]  /*0830*/  STL.64 [R21+-0x78], R18 ;  /* 0xffff881215007387 */ /* 0x0001e80000100a00 */
[----:B------:R-:W2:Y:S04]  /*0840*/  @P0 LDL.64 R8, [R1+0x8] ;  /* 0x0000080001080983 */ /* 0x000ea80000100a00 */
[----:B------:R-:W3:Y:S04]  /*0850*/  LDL.64 R4, [R1+0x10] ;  /* 0x0000100001047983 */ /* 0x000ee80000100a00 */
[----:B------:R-:W4:Y:S01]  /*0860*/  LDL.64 R2, [R1+0x18] ;  /* 0x0000180001027983 */ /* 0x000f220000100a00 */
[----:B------:R-:W-:-:S02]  /*0870*/  @P0 LOP3.LUT R0, R23, 0x3f, RZ, 0x3c, !PT ;  /* 0x0000003f17000812 */ /* 0x000fc400078e3cff */
[--C-:B--2---:R-:W-:Y:S02]  /*0880*/  @P0 SHF.R.U64 R7, R8, 0x1, R9.reuse ;  /* 0x0000000108070819 */ /* 0x104fe40000001209 */
[----:B------:R-:W-:Y:S02]  /*0890*/  @P0 SHF.R.U32.HI R9, RZ, 0x1, R9 ;  /* 0x00000001ff090819 */ /* 0x000fe40000011609 */
[C---:B---3--:R-:W-:Y:S02]  /*08a0*/  @P0 SHF.L.U32 R11, R4.reuse, R23, RZ ;  /* 0x00000017040b0219 */ /* 0x048fe400000006ff */
[----:B------:R-:W-:Y:S02]  /*08b0*/  @P0 SHF.R.U64 R6, R7, R0, R9 ;  /* 0x0000000007060219 */ /* 0x000fe40000001209 */
[--C-:B------:R-:W-:Y:S02]  /*08c0*/  @P0 SHF.R.U32.HI R15, RZ, 0x1, R5.reuse ;  /* 0x00000001ff0f0819 */ /* 0x100fe40000011605 */
[----:B------:R-:W-:-:S02]  /*08d0*/  @P0 SHF.R.U64 R13, R4, 0x1, R5 ;  /* 0x00000001040d0819 */ /* 0x000fc40000001205 */
[-C--:B------:R-:W-:Y:S02]  /*08e0*/  @P0 SHF.L.U64.HI R8, R4, R23.reuse, R5 ;  /* 0x0000001704080219 */ /* 0x080fe40000010205 */
[----:B------:R-:W-:Y:S02]  /*08f0*/  @P0 SHF.R.U32.HI R7, RZ, R0, R9 ;  /* 0x00000000ff070219 */ /* 0x000fe40000011609 */
[----:B------:R-:W-:Y:S02]  /*0900*/  @P0 LOP3.LUT R4, R11, R6, RZ, 0xfc, !PT ;  /* 0x000000060b040212 */ /* 0x000fe400078efcff */
[----:B----4-:R-:W-:Y:S02]  /*0910*/  @P0 SHF.L.U32 R9, R2, R23, RZ ;  /* 0x0000001702090219 */ /* 0x010fe400000006ff */
[----:B------:R-:W-:Y:S02]  /*0920*/  @P0 SHF.R.U64 R12, R13, R0, R15 ;  /* 0x000000000d0c0219 */ /* 0x000fe4000000120f */
[----:B------:R-:W-:Y:S01]  /*0930*/  @P0 LOP3.LUT R5, R8, R7, RZ, 0xfc, !PT ;  /* 0x0000000708050212 */ /* 0x000fe200078efcff */
[----:B------:R-:W-:Y:S01]  /*0940*/  IMAD.SHL.U32 R8, R4, 0x4, RZ ;  /* 0x0000000404087824 */ /* 0x000fe200078e00ff */
[----:B------:R-:W-:-:S02]  /*0950*/  @P0 SHF.L.U64.HI R7, R2, R23, R3 ;  /* 0x0000001702070219 */ /* 0x000fc40000010203 */
[----:B------:R-:W-:Y:S02]  /*0960*/  @P0 LOP3.LUT R2, R9, R12, RZ, 0xfc, !PT ;  /* 0x0000000c09020212 */ /* 0x000fe400078efcff */
[----:B------:R-:W-:Y:S02]  /*0970*/  @P0 SHF.R.U32.HI R0, RZ, R0, R15 ;  /* 0x00000000ff000219 */ /* 0x000fe4000001160f */
[----:B------:R-:W-:Y:S02]  /*0980*/  SHF.L.U64.HI R9, R4, 0x2, R5 ;  /* 0x0000000204097819 */ /* 0x000fe40000010205 */
[----:B------:R-:W-:Y:S02]  /*0990*/  @P0 LOP3.LUT R3, R7, R0, RZ, 0xfc, !PT ;  /* 0x0000000007030212 */ /* 0x000fe400078efcff */
[----:B------:R-:W-:Y:S02]  /*09a0*/  SHF.L.W.U32.HI R5, R5, 0x2, R2 ;  /* 0x0000000205057819 */ /* 0x000fe40000010e02 */
[----:B------:R-:W-:-:S02]  /*09b0*/  IADD3 RZ, P0, PT, RZ, -R8, RZ ;  /* 0x80000008ffff7210 */ /* 0x000fc40007f1e0ff */
[----:B------:R-:W-:Y:S02]  /*09c0*/  LOP3.LUT R0, RZ, R9, RZ, 0x33, !PT ;  /* 0x00000009ff007212 */ /* 0x000fe400078e33ff */
[----:B------:R-:W-:Y:S02]  /*09d0*/  SHF.L.W.U32.HI R2, R2, 0x2, R3 ;  /* 0x0000000202027819 */ /* 0x000fe40000010e03 */
[----:B------:R-:W-:Y:S02]  /*09e0*/  LOP3.LUT R6, RZ, R5, RZ, 0x33, !PT ;  /* 0x00000005ff067212 */ /* 0x000fe400078e33ff */
[----:B------:R-:W-:Y:S02]  /*09f0*/  IADD3.X R4, P0, PT, RZ, R0, RZ, P0, !PT ;  /* 0x00000000ff047210 */ /* 0x000fe4000071e4ff */
[----:B------:R-:W-:Y:S02]  /*0a00*/  LOP3.LUT R0, RZ, R2, RZ, 0x33, !PT ;  /* 0x00000002ff007212 */ /* 0x000fe400078e33ff */
[----:B------:R-:W-:-:S02]  /*0a10*/  IADD3.X R6, P1, PT, RZ, R6, RZ, P0, !PT ;  /* 0x00000006ff067210 */ /* 0x000fc4000073e4ff */
[----:B------:R-:W-:-:S03]  /*0a20*/  ISETP.GT.U32.AND P2, PT, R5, -0x1, PT ;  /* 0xffffffff0500780c */ /* 0x000fc60003f44070 */
[----:B------:R-:W-:Y:S01]  /*0a30*/  IMAD.X R7, RZ, RZ, R0, P1 ;  /* 0x000000ffff077224 */ /* 0x000fe200008e0600 */
[----:B------:R-:W-:-:S04]  /*0a40*/  ISETP.GT.AND.EX P0, PT, R2, -0x1, PT, P2 ;  /* 0xffffffff0200780c */ /* 0x000fc80003f04320 */
[----:B------:R-:W-:Y:S02]  /*0a50*/  SEL R12, R2, R7, P0 ;  /* 0x00000007020c7207 */ /* 0x000fe40000000000 */
[----:B------:R-:W-:Y:S02]  /*0a60*/  SEL R7, R5, R6, P0 ;  /* 0x0000000605077207 */ /* 0x000fe40000000000 */
[----:B------:R-:W-:Y:S02]  /*0a70*/  ISETP.NE.U32.AND P1, PT, R12, RZ, PT ;  /* 0x000000ff0c00720c */ /* 0x000fe40003f25070 */
[----:B------:R-:W-:Y:S02]  /*0a80*/  SEL R9, R9, R4, P0 ;  /* 0x0000000409097207 */ /* 0x000fe40000000000 */
[----:B------:R-:W-:Y:S01]  /*0a90*/  SEL R5, R7, R12, !P1 ;  /* 0x0000000c07057207 */ /* 0x000fe20004800000 */
[----:B------:R-:W-:-:S05]  /*0aa0*/  @!P0 IMAD.MOV R8, RZ, RZ, -R8 ;  /* 0x000000ffff088224 */ /* 0x000fca00078e0a08 */
[----:B------:R-:W1:Y:S02]  /*0ab0*/  FLO.U32 R5, R5 ;  /* 0x0000000500057300 */ /* 0x000e6400000e0000 */
[C---:B-1----:R-:W-:Y:S02]  /*0ac0*/  IADD3 R6, PT, PT, -R5.reuse, 0x1f, RZ ;  /* 0x0000001f05067810 */ /* 0x042fe40007ffe1ff */
[----:B------:R-:W-:-:S03]  /*0ad0*/  IADD3 R0, PT, PT, -R5, 0x3f, RZ ;  /* 0x0000003f05007810 */ /* 0x000fc60007ffe1ff */
[----:B------:R-:W-:-:S05]  /*0ae0*/  @P1 IMAD.MOV R0, RZ, RZ, R6 ;  /* 0x000000ffff001224 */ /* 0x000fca00078e0206 */
[----:B------:R-:W-:-:S13]  /*0af0*/  ISETP.NE.AND P1, PT, R0, RZ, PT ;  /* 0x000000ff0000720c */ /* 0x000fda0003f25270 */
[----:B0-----:R-:W-:Y:S05]  /*0b00*/  @!P1 BRA `(.L_x_4) ;  /* 0x0000000000289947 */ /* 0x001fea0003800000 */
[----:B------:R-:W-:Y:S02]  /*0b10*/  LOP3.LUT R4, R0, 0x3f, RZ, 0xc0, !PT ;  /* 0x0000003f00047812 */ /* 0x000fe400078ec0ff */
[--C-:B------:R-:W-:Y:S02]  /*0b20*/  SHF.R.U64 R6, R8, 0x1, R9.reuse ;  /* 0x0000000108067819 */ /* 0x100fe40000001209 */
[----:B------:R-:W-:Y:S02]  /*0b30*/  SHF.R.U32.HI R8, RZ, 0x1, R9 ;  /* 0x00000001ff087819 */ /* 0x000fe40000011609 */
[----:B------:R-:W-:Y:S02]  /*0b40*/  LOP3.LUT R5, R0, 0x3f, RZ, 0xc, !PT ;  /* 0x0000003f00057812 */ /* 0x000fe400078e0cff */
[CC--:B------:R-:W-:Y:S02]  /*0b50*/  SHF.L.U64.HI R12, R7.reuse, R4.reuse, R12 ;  /* 0x00000004070c7219 */ /* 0x0c0fe4000001020c */
[----:B------:R-:W-:-:S02]  /*0b60*/  SHF.L.U32 R7, R7, R4, RZ ;  /* 0x0000000407077219 */ /* 0x000fc400000006ff */
[-CC-:B------:R-:W-:Y:S02]  /*0b70*/  SHF.R.U64 R4, R6, R5.reuse, R8.reuse ;  /* 0x0000000506047219 */ /* 0x180fe40000001208 */
[----:B------:R-:W-:Y:S02]  /*0b80*/  SHF.R.U32.HI R5, RZ, R5, R8 ;  /* 0x00000005ff057219 */ /* 0x000fe40000011608 */
[----:B------:R-:W-:Y:S02]  /*0b90*/  LOP3.LUT R7, R7, R4, RZ, 0xfc, !PT ;  /* 0x0000000407077212 */ /* 0x000fe400078efcff */
[----:B------:R-:W-:-:S07]  /*0ba0*/  LOP3.LUT R12, R12, R5, RZ, 0xfc, !PT ;  /* 0x000000050c0c7212 */ /* 0x000fce00078efcff */
.L_x_4:
[----:B------:R-:W-:-:S04]  /*0bb0*/  IMAD.WIDE.U32 R8, R7, 0x2168c235, RZ ;  /* 0x2168c23507087825 */ /* 0x000fc800078e00ff */
[----:B------:R-:W-:Y:S01]  /*0bc0*/  IMAD.MOV.U32 R4, RZ, RZ, R9 ;  /* 0x000000ffff047224 */ /* 0x000fe200078e0009 */
[----:B------:R-:W-:Y:S01]  /*0bd0*/  IADD3 RZ, P1, PT, R8, R8, RZ ;  /* 0x0000000808ff7210 */ /* 0x000fe20007f3e0ff */
[----:B------:R-:W-:Y:S02]  /*0be0*/  IMAD.MOV.U32 R5, RZ, RZ, RZ ;  /* 0x000000ffff057224 */ /* 0x000fe400078e00ff */
[----:B------:R-:W-:-:S04]  /*0bf0*/  IMAD.HI.U32 R6, R12, -0x36f0255e, RZ ;  /* 0xc90fdaa20c067827 */ /* 0x000fc800078e00ff */
[----:B------:R-:W-:-:S04]  /*0c00*/  IMAD.WIDE.U32 R4, R7, -0x36f0255e, R4 ;  /* 0xc90fdaa207047825 */ /* 0x000fc800078e0004 */
[C---:B------:R-:W-:Y:S02]  /*0c10*/  IMAD R7, R12.reuse, -0x36f0255e, RZ ;  /* 0xc90fdaa20c077824 */ /* 0x040fe400078e02ff */
[----:B------:R-:W-:-:S04]  /*0c20*/  IMAD.WIDE.U32 R4, P2, R12, 0x2168c235, R4 ;  /* 0x2168c2350c047825 */ /* 0x000fc80007840004 */
[----:B------:R-:W-:Y:S01]  /*0c30*/  IMAD.X R6, RZ, RZ, R6, P2 ;  /* 0x000000ffff067224 */ /* 0x000fe200010e0606 */
[----:B------:R-:W-:Y:S02]  /*0c40*/  IADD3 R5, P2, PT, R7, R5, RZ ;  /* 0x0000000507057210 */ /* 0x000fe40007f5e0ff */
[----:B------:R-:W-:Y:S02]  /*0c50*/  IADD3.X RZ, P1, PT, R4, R4, RZ, P1, !PT ;  /* 0x0000000404ff7210 */ /* 0x000fe40000f3e4ff */
[C---:B------:R-:W-:Y:S01]  /*0c60*/  ISETP.GT.U32.AND P3, PT, R5.reuse, RZ, PT ;  /* 0x000000ff0500720c */ /* 0x040fe20003f64070 */
[----:B------:R-:W-:Y:S01]  /*0c70*/  IMAD.X R6, RZ, RZ, R6, P2 ;  /* 0x000000ffff067224 */ /* 0x000fe200010e0606 */
[----:B------:R-:W-:-:S04]  /*0c80*/  IADD3.X R4, P2, PT, R5, R5, RZ, P1, !PT ;  /* 0x0000000505047210 */ /* 0x000fc80000f5e4ff */
[C---:B------:R-:W-:Y:S01]  /*0c90*/  ISETP.GT.AND.EX P1, PT, R6.reuse, RZ, PT, P3 ;  /* 0x000000ff0600720c */ /* 0x040fe20003f24330 */
[----:B------:R-:W-:-:S03]  /*0ca0*/  IMAD.X R7, R6, 0x1, R6, P2 ;  /* 0x0000000106077824 */ /* 0x000fc600010e0606 */
[----:B------:R-:W-:Y:S02]  /*0cb0*/  SEL R4, R4, R5, P1 ;  /* 0x0000000504047207 */ /* 0x000fe40000800000 */
[----:B------:R-:W-:Y:S02]  /*0cc0*/  SEL R5, R7, R6, P1 ;  /* 0x0000000607057207 */ /* 0x000fe40000800000 */
[----:B------:R-:W-:Y:S02]  /*0cd0*/  IADD3 R4, P2, PT, R4, 0x1, RZ ;  /* 0x0000000104047810 */ /* 0x000fe40007f5e0ff */
[----:B------:R-:W-:Y:S02]  /*0ce0*/  SEL R7, RZ, 0xffffffff, !P1 ;  /* 0xffffffffff077807 */ /* 0x000fe40004800000 */
[----:B------:R-:W-:Y:S01]  /*0cf0*/  LOP3.LUT P1, R17, R17, 0x80000000, RZ, 0xc0, !PT ;  /* 0x8000000011117812 */ /* 0x000fe2000782c0ff */
[----:B------:R-:W-:Y:S02]  /*0d00*/  IMAD.X R5, RZ, RZ, R5, P2 ;  /* 0x000000ffff057224 */ /* 0x000fe400010e0605 */
[----:B------:R-:W-:Y:S01]  /*0d10*/  IMAD.IADD R0, R7, 0x1, -R0 ;  /* 0x0000000107007824 */ /* 0x000fe200078e0a00 */
[----:B------:R-:W-:-:S02]  /*0d20*/  SHF.R.U32.HI R7, RZ, 0x1e, R3 ;  /* 0x0000001eff077819 */ /* 0x000fc40000011603 */
[----:B------:R-:W-:Y:S01]  /*0d30*/  SHF.R.U64 R4, R4, 0xa, R5 ;  /* 0x0000000a04047819 */ /* 0x000fe20000001205 */
[----:B------:R-:W-:Y:S01]  /*0d40*/  IMAD.SHL.U32 R0, R0, 0x100000, RZ ;  /* 0x0010000000007824 */ /* 0x000fe200078e00ff */
[----:B------:R-:W-:Y:S02]  /*0d50*/  LEA.HI R2, R2, R7, RZ, 0x1 ;  /* 0x0000000702027211 */ /* 0x000fe400078f08ff */
[----:B------:R-:W-:Y:S02]  /*0d60*/  IADD3 R4, P2, PT, R4, 0x1, RZ ;  /* 0x0000000104047810 */ /* 0x000fe40007f5e0ff */
[----:B------:R-:W-:Y:S01]  /*0d70*/  @!P0 LOP3.LUT R17, R17, 0x80000000, RZ, 0x3c, !PT ;  /* 0x8000000011118812 */ /* 0x000fe200078e3cff */
[----:B------:R-:W-:Y:S01]  /*0d80*/  @P1 IMAD.MOV R2, RZ, RZ, -R2 ;  /* 0x000000ffff021224 */ /* 0x000fe200078e0a02 */
[----:B------:R-:W-:-:S04]  /*0d90*/  LEA.HI.X R5, R5, RZ, RZ, 0x16, P2 ;  /* 0x000000ff05057211 */ /* 0x000fc800010fb4ff */
[--C-:B------:R-:W-:Y:S02]  /*0da0*/  SHF.R.U64 R4, R4, 0x1, R5.reuse ;  /* 0x0000000104047819 */ /* 0x100fe40000001205 */
[----:B------:R-:W-:Y:S02]  /*0db0*/  SHF.R.U32.HI R3, RZ, 0x1, R5 ;  /* 0x00000001ff037819 */ /* 0x000fe40000011605 */
[----:B------:R-:W-:-:S04]  /*0dc0*/  IADD3 R4, P2, P3, RZ, RZ, R4 ;  /* 0x000000ffff047210 */ /* 0x000fc80007b5e004 */
[----:B------:R-:W-:-:S04]  /*0dd0*/  IADD3.X R0, PT, PT, R0, 0x3fe00000, R3, P2, P3 ;  /* 0x3fe0000000007810 */ /* 0x000fc800017e6403 */
[----:B------:R-:W-:-:S07]  /*0de0*/  LOP3.LUT R5, R0, R17, RZ, 0xfc, !PT ;  /* 0x0000001100057212 */ /* 0x000fce00078efcff */
.L_x_1:
[----:B------:R-:W-:-:S04]  /*0df0*/  IMAD.MOV.U32 R11, RZ, RZ, 0x0 ;  /* 0x00000000ff0b7424 */ /* 0x000fc800078e00ff */
[----:B------:R-:W-:Y:S05]  /*0e00*/  RET.REL.NODEC R10 `(_Z4testd) ;  /* 0xfffffff00a7c7950 */ /* 0x000fea0003c3ffff */
.L_x_5:
[----:B------:R-:W-:-:S00]  /*0e10*/  BRA `(.L_x_5) ;  /* 0xfffffffc00fc7947 */ /* 0x000fc0000383ffff */
[----:B------:R-:W-:-:S00]  /*0e20*/  NOP ;  /* 0x0000000000007918 */ /* 0x000fc00000000000 */
        /* <DEDUP_REMOVED lines=13> */
.L_x_6:


//--------------------- .nv.global.init           --------------------------
	.section	.nv.global.init,"aw",@progbits
	.align	8
.nv.global.init:
	.type		__cudart_i2opi_d,@object
	.size		__cudart_i2opi_d,(.L_0 - __cudart_i2opi_d)
__cudart_i2opi_d:
        /*0000*/ 	.byte	0x08, 0x5d, 0x8d, 0x1f, 0xb1, 0x5f, 0xfb, 0x6b, 0xea, 0x92, 0x52, 0x8a, 0xf7, 0x39, 0x07, 0x3d
        /* <DEDUP_REMOVED lines=8> */
.L_0:


//--------------------- .nv.shared.reserved.0     --------------------------
	.section	.nv.shared.reserved.0,"aw",@nobits
	.weak		__nv_reservedSMEM_offset_0_alias
	.size		__nv_reservedSMEM_offset_0_alias, 0, 64
	.other		__nv_reservedSMEM_offset_0_alias,@"STO_CUDA_RESERVED_SHARED STV_DEFAULT"
__nv_reservedSMEM_offset_0_alias:
	.zero		0
	.zero		64


//--------------------- .nv.constant0._Z4testd    --------------------------
	.section	.nv.constant0._Z4testd,"a",@progbits
	.sectionflags	@""
	.align	4
.nv.constant0._Z4testd:
	.zero		904


//--------------------- SYMBOLS --------------------------

	.type		.nv.reservedSmem.offset0,@object
	.size		.nv.reservedSmem.offset0,0x4
